//
// Generated by NVIDIA NVVM Compiler
//
// Compiler Build ID: CL-36424714
// Cuda compilation tools, release 13.0, V13.0.88
// Based on NVVM 20.0.0
//

.version 9.0
.target sm_100
.address_size 64

	// .globl	_Z8pikerneliPd

.visible .entry _Z8pikerneliPd(
	.param .u32 _Z8pikerneliPd_param_0,
	.param .u64 .ptr .align 1 _Z8pikerneliPd_param_1
)
{
	.reg .pred 	%p<6>;
	.reg .b32 	%r<24>;
	.reg .b64 	%rd<3>;
	.reg .b64 	%fd<59>;

	ld.param.u32 	%r14, [_Z8pikerneliPd_param_0];
	ld.param.u64 	%rd1, [_Z8pikerneliPd_param_1];
	cvt.rn.f64.s32 	%fd14, %r14;
	rcp.rn.f64 	%fd1, %fd14;
	setp.lt.s32 	%p1, %r14, 1;
	mov.f64 	%fd58, 0d0000000000000000;
	@%p1 bra 	$L__BB0_8;
	and.b32  	%r1, %r14, 3;
	setp.lt.u32 	%p2, %r14, 4;
	mov.f64 	%fd57, 0d0000000000000000;
	mov.b32 	%r23, 0;
	@%p2 bra 	$L__BB0_4;
	and.b32  	%r23, %r14, 2147483644;
	neg.s32 	%r20, %r23;
	mov.f64 	%fd52, 0d0000000000000000;
	mov.b32 	%r19, 1;
	mov.f64 	%fd57, %fd52;
$L__BB0_3:
	add.f64 	%fd18, %fd52, 0d3FE0000000000000;
	mul.f64 	%fd19, %fd1, %fd18;
	mul.f64 	%fd20, %fd19, %fd19;
	mov.f64 	%fd21, 0d3FF0000000000000;
	sub.f64 	%fd22, %fd21, %fd20;
	sqrt.rn.f64 	%fd23, %fd22;
	fma.rn.f64 	%fd24, %fd1, %fd23, %fd57;
	add.s32 	%r17, %r19, 2;
	cvt.rn.f64.u32 	%fd25, %r19;
	add.f64 	%fd26, %fd25, 0d3FE0000000000000;
	mul.f64 	%fd27, %fd1, %fd26;
	mul.f64 	%fd28, %fd27, %fd27;
	sub.f64 	%fd29, %fd21, %fd28;
	sqrt.rn.f64 	%fd30, %fd29;
	fma.rn.f64 	%fd31, %fd1, %fd30, %fd24;
	add.s32 	%r18, %r19, 1;
	cvt.rn.f64.u32 	%fd32, %r18;
	add.f64 	%fd33, %fd32, 0d3FE0000000000000;
	mul.f64 	%fd34, %fd1, %fd33;
	mul.f64 	%fd35, %fd34, %fd34;
	sub.f64 	%fd36, %fd21, %fd35;
	sqrt.rn.f64 	%fd37, %fd36;
	fma.rn.f64 	%fd38, %fd1, %fd37, %fd31;
	cvt.rn.f64.u32 	%fd39, %r17;
	add.f64 	%fd40, %fd39, 0d3FE0000000000000;
	mul.f64 	%fd41, %fd1, %fd40;
	mul.f64 	%fd42, %fd41, %fd41;
	sub.f64 	%fd43, %fd21, %fd42;
	sqrt.rn.f64 	%fd44, %fd43;
	fma.rn.f64 	%fd57, %fd1, %fd44, %fd38;
	add.f64 	%fd52, %fd52, 0d4010000000000000;
	add.s32 	%r20, %r20, 4;
	add.s32 	%r19, %r19, 4;
	setp.ne.s32 	%p3, %r20, 0;
	@%p3 bra 	$L__BB0_3;
$L__BB0_4:
	setp.eq.s32 	%p4, %r1, 0;
	@%p4 bra 	$L__BB0_7;
	neg.s32 	%r22, %r1;
$L__BB0_6:
	.pragma "nounroll";
	cvt.rn.f64.u32 	%fd45, %r23;
	add.f64 	%fd46, %fd45, 0d3FE0000000000000;
	mul.f64 	%fd47, %fd1, %fd46;
	mul.f64 	%fd48, %fd47, %fd47;
	mov.f64 	%fd49, 0d3FF0000000000000;
	sub.f64 	%fd50, %fd49, %fd48;
	sqrt.rn.f64 	%fd51, %fd50;
	fma.rn.f64 	%fd57, %fd1, %fd51, %fd57;
	add.s32 	%r23, %r23, 1;
	add.s32 	%r22, %r22, 1;
	setp.ne.s32 	%p5, %r22, 0;
	@%p5 bra 	$L__BB0_6;
$L__BB0_7:
	mul.f64 	%fd58, %fd57, 0d4010000000000000;
$L__BB0_8:
	cvta.to.global.u64 	%rd2, %rd1;
	st.global.f64 	[%rd2], %fd58;
	ret;

}


// ===== COMPILED SASS (sm_100) =====

	.target	sm_100

	.elftype	@"ET_EXEC"


//--------------------- .note.nv.tkinfo           --------------------------
	.section	.note.nv.tkinfo,"",@"SHT_NOTE"
	.sectionflags	@"SHF_NOTE_NV_TKINFO"
	.tkinfo
        /*0018*/ 	.word	0x00000002
        /*0030*/ 	.string	""
        /*0030*/ 	.string	"ptxas"
        /*0030*/ 	.string	"Cuda compilation tools, release 13.0, V13.0.88"
        /*0030*/ 	.string	"Build cuda_13.0.r13.0/compiler.36424714_0"
        /*0030*/ 	.string	"-arch sm_100 -m 64 "



//--------------------- .note.nv.cuinfo           --------------------------
	.section	.note.nv.cuinfo,"",@"SHT_NOTE"
	.sectionflags	@"SHF_NOTE_NV_CUINFO"
        /*0018*/ 	.short	0x0002
        /*001a*/ 	.short	0x0064
        /*001c*/ 	.short	0x0082
	.zero		2


//--------------------- .nv.info                  --------------------------
	.section	.nv.info,"",@"SHT_CUDA_INFO"
	.align	4


	//----- nvinfo : EIATTR_REGCOUNT
	.align		4
        /*0000*/ 	.byte	0x04, 0x2f
        /*0002*/ 	.short	(.L_1 - .L_0)
	.align		4
.L_0:
        /*0004*/ 	.word	index@(_Z8pikerneliPd)
        /*0008*/ 	.word	0x00000018


	//----- nvinfo : EIATTR_FRAME_SIZE
	.align		4
.L_1:
        /*000c*/ 	.byte	0x04, 0x11
        /*000e*/ 	.short	(.L_3 - .L_2)
	.align		4
.L_2:
        /*0010*/ 	.word	index@($__internal_1_$__cuda_sm20_dsqrt_rn_f64_mediumpath_v1)
        /*0014*/ 	.word	0x00000000


	//----- nvinfo : EIATTR_FRAME_SIZE
	.align		4
.L_3:
        /*0018*/ 	.byte	0x04, 0x11
        /*001a*/ 	.short	(.L_5 - .L_4)
	.align		4
.L_4:
        /*001c*/ 	.word	index@($__internal_0_$__cuda_sm20_dblrcp_rn_slowpath_v3)
        /*0020*/ 	.word	0x00000000


	//----- nvinfo : EIATTR_FRAME_SIZE
	.align		4
.L_5:
        /*0024*/ 	.byte	0x04, 0x11
        /*0026*/ 	.short	(.L_7 - .L_6)
	.align		4
.L_6:
        /*0028*/ 	.word	index@(_Z8pikerneliPd)
        /*002c*/ 	.word	0x00000000


	//----- nvinfo : EIATTR_MIN_STACK_SIZE
	.align		4
.L_7:
        /*0030*/ 	.byte	0x04, 0x12
        /*0032*/ 	.short	(.L_9 - .L_8)
	.align		4
.L_8:
        /*0034*/ 	.word	index@(_Z8pikerneliPd)
        /*0038*/ 	.word	0x00000000
.L_9:


//--------------------- .nv.compat                --------------------------
	.section	.nv.compat,"",@"SHT_CUDA_COMPAT_INFO"
	.align	4
        /*0000*/ 	.byte	0x02, 0x09, 0x00, 0x00, 0x02, 0x02, 0x01, 0x00, 0x02, 0x05, 0x05, 0x00, 0x03, 0x07, 0x01, 0x01
        /*0010*/ 	.byte	0x02, 0x03, 0x00, 0x00, 0x02, 0x06, 0x01, 0x00, 0x04, 0x0b, 0x08, 0x00, 0x01, 0x00, 0x00, 0x00
        /*0020*/ 	.byte	0x00, 0x00, 0x00, 0x00


//--------------------- .nv.info._Z8pikerneliPd   --------------------------
	.section	.nv.info._Z8pikerneliPd,"",@"SHT_CUDA_INFO"
	.sectionflags	@""
	.align	4


	//----- nvinfo : EIATTR_CUDA_API_VERSION
	.align		4
        /*0000*/ 	.byte	0x04, 0x37
        /*0002*/ 	.short	(.L_11 - .L_10)
.L_10:
        /*0004*/ 	.word	0x00000082


	//----- nvinfo : EIATTR_KPARAM_INFO
	.align		4
.L_11:
        /*0008*/ 	.byte	0x04, 0x17
        /*000a*/ 	.short	(.L_13 - .L_12)
.L_12:
        /*000c*/ 	.word	0x00000000
        /*0010*/ 	.short	0x0001
        /*0012*/ 	.short	0x0008
        /*0014*/ 	.byte	0x00, 0xf5, 0x21, 0x00


	//----- nvinfo : EIATTR_KPARAM_INFO
	.align		4
.L_13:
        /*0018*/ 	.byte	0x04, 0x17
        /*001a*/ 	.short	(.L_15 - .L_14)
.L_14:
        /*001c*/ 	.word	0x00000000
        /*0020*/ 	.short	0x0000
        /*0022*/ 	.short	0x0000
        /*0024*/ 	.byte	0x00, 0xf0, 0x11, 0x00


	//----- nvinfo : EIATTR_SPARSE_MMA_MASK
	.align		4
.L_15:
        /*0028*/ 	.byte	0x03, 0x50
        /*002a*/ 	.short	0x0000


	//----- nvinfo : EIATTR_MAXREG_COUNT
	.align		4
        /*002c*/ 	.byte	0x03, 0x1b
        /*002e*/ 	.short	0x00ff


	//----- nvinfo : EIATTR_MERCURY_ISA_VERSION
	.align		4
        /*0030*/ 	.byte	0x03, 0x5f
        /*0032*/ 	.short	0x0101


	//----- nvinfo : EIATTR_VRC_CTA_INIT_COUNT
	.align		4
        /*0034*/ 	.byte	0x02, 0x4a
	.zero		1
	.zero		1


	//----- nvinfo : EIATTR_EXIT_INSTR_OFFSETS
	.align		4
        /*0038*/ 	.byte	0x04, 0x1c
        /*003a*/ 	.short	(.L_17 - .L_16)


	//   ....[0]....
.L_16:
        /*003c*/ 	.word	0x00000c40


	//----- nvinfo : EIATTR_CRS_STACK_SIZE
	.align		4
.L_17:
        /*0040*/ 	.byte	0x04, 0x1e
        /*0042*/ 	.short	(.L_19 - .L_18)
.L_18:
        /*0044*/ 	.word	0x00000000


	//----- nvinfo : EIATTR_CBANK_PARAM_SIZE
	.align		4
.L_19:
        /*0048*/ 	.byte	0x03, 0x19
        /*004a*/ 	.short	0x0010


	//----- nvinfo : EIATTR_PARAM_CBANK
	.align		4
        /*004c*/ 	.byte	0x04, 0x0a
        /*004e*/ 	.short	(.L_21 - .L_20)
	.align		4
.L_20:
        /*0050*/ 	.word	index@(.nv.constant0._Z8pikerneliPd)
        /*0054*/ 	.short	0x0380
        /*0056*/ 	.short	0x0010


	//----- nvinfo : EIATTR_SW_WAR
	.align		4
.L_21:
        /*0058*/ 	.byte	0x04, 0x36
        /*005a*/ 	.short	(.L_23 - .L_22)
.L_22:
        /*005c*/ 	.word	0x00000008
.L_23:


//--------------------- .nv.callgraph             --------------------------
	.section	.nv.callgraph,"",@"SHT_CUDA_CALLGRAPH"
	.align	4
	.sectionentsize	8
	.align		4
        /*0000*/ 	.word	0x00000000
	.align		4
        /*0004*/ 	.word	0xffffffff
	.align		4
        /*0008*/ 	.word	0x00000000
	.align		4
        /*000c*/ 	.word	0xfffffffe
	.align		4
        /*0010*/ 	.word	0x00000000
	.align		4
        /*0014*/ 	.word	0xfffffffd
	.align		4
        /*0018*/ 	.word	0x00000000
	.align		4
        /*001c*/ 	.word	0xfffffffc


//--------------------- .text._Z8pikerneliPd      --------------------------
	.section	.text._Z8pikerneliPd,"ax",@progbits
	.align	128
        .global         _Z8pikerneliPd
        .type           _Z8pikerneliPd,@function
        .size           _Z8pikerneliPd,(.L_x_19 - _Z8pikerneliPd)
        .other          _Z8pikerneliPd,@"STO_CUDA_ENTRY STV_DEFAULT"
_Z8pikerneliPd:
.text._Z8pikerneliPd:
[----:B------:R-:W-:Y:S01]  /*0000*/  LDC R1, c[0x0][0x37c] ;  /* 0x0000df00ff017b82 */ /* 0x000fe20000000800 */
[----:B------:R-:W0:Y:S02]  /*0010*/  LDCU UR4, c[0x0][0x380] ;  /* 0x00007000ff0477ac */ /* 0x000e240008000800 */
[----:B0-----:R-:W0:Y:S08]  /*0020*/  I2F.F64 R4, UR4 ;  /* 0x0000000400047d12 */ /* 0x001e300008201c00 */
[----:B0-----:R-:W0:Y:S01]  /*0030*/  MUFU.RCP64H R3, R5 ;  /* 0x0000000500037308 */ /* 0x001e220000001800 */
[----:B------:R-:W-:-:S05]  /*0040*/  VIADD R2, R5, 0x300402 ;  /* 0x0030040205027836 */ /* 0x000fca0000000000 */
[----:B------:R-:W-:Y:S01]  /*0050*/  FSETP.GEU.AND P0, PT, |R2|, 5.8789094863358348022e-39, PT ;  /* 0x004004020200780b */ /* 0x000fe20003f0e200 */
[----:B0-----:R-:W-:-:S08]  /*0060*/  DFMA R6, -R4, R2, 1 ;  /* 0x3ff000000406742b */ /* 0x001fd00000000102 */
[----:B------:R-:W-:-:S08]  /*0070*/  DFMA R6, R6, R6, R6 ;  /* 0x000000060606722b */ /* 0x000fd00000000006 */
[----:B------:R-:W-:-:S08]  /*0080*/  DFMA R6, R2, R6, R2 ;  /* 0x000000060206722b */ /* 0x000fd00000000002 */
[----:B------:R-:W-:-:S08]  /*0090*/  DFMA R8, -R4, R6, 1 ;  /* 0x3ff000000408742b */ /* 0x000fd00000000106 */
[----:B------:R-:W-:Y:S01]  /*00a0*/  DFMA R2, R6, R8, R6 ;  /* 0x000000080602722b */ /* 0x000fe20000000006 */
[----:B------:R-:W-:Y:S10]  /*00b0*/  @P0 BRA `(.L_x_0) ;  /* 0x0000000000180947 */ /* 0x000ff40003800000 */
[----:B------:R-:W-:-:S05]  /*00c0*/  LOP3.LUT R0, R5, 0x7fffffff, RZ, 0xc0, !PT ;  /* 0x7fffffff05007812 */ /* 0x000fca00078ec0ff */
[----:B------:R-:W-:Y:S01]  /*00d0*/  VIADD R6, R0, 0xfff00000 ;  /* 0xfff0000000067836 */ /* 0x000fe20000000000 */
[----:B------:R-:W-:-:S07]  /*00e0*/  MOV R0, 0x100 ;  /* 0x0000010000007802 */ /* 0x000fce0000000f00 */
[----:B------:R-:W-:Y:S05]  /*00f0*/  CALL.REL.NOINC `($__internal_0_$__cuda_sm20_dblrcp_rn_slowpath_v3) ;  /* 0x0000000800d47944 */ /* 0x000fea0003c00000 */
[----:B------:R-:W-:Y:S01]  /*0100*/  MOV R2, R4 ;  /* 0x0000000400027202 */ /* 0x000fe20000000f00 */
[----:B------:R-:W-:-:S07]  /*0110*/  IMAD.MOV.U32 R3, RZ, RZ, R5 ;  /* 0x000000ffff037224 */ /* 0x000fce00078e0005 */
.L_x_0:
[----:B------:R-:W0:Y:S01]  /*0120*/  LDCU UR6, c[0x0][0x380] ;  /* 0x00007000ff0677ac */ /* 0x000e220008000800 */
[----:B------:R-:W-:Y:S01]  /*0130*/  CS2R R4, SRZ ;  /* 0x0000000000047805 */ /* 0x000fe2000001ff00 */
[----:B------:R-:W1:Y:S01]  /*0140*/  LDCU.64 UR10, c[0x0][0x358] ;  /* 0x00006b00ff0a77ac */ /* 0x000e620008000a00 */
[----:B0-----:R-:W-:-:S09]  /*0150*/  UISETP.GE.AND UP0, UPT, UR6, 0x1, UPT ;  /* 0x000000010600788c */ /* 0x001fd2000bf06270 */
[----:B-1----:R-:W-:Y:S05]  /*0160*/  BRA.U !UP0, `(.L_x_1) ;  /* 0x0000000908ac7547 */ /* 0x002fea000b800000 */
[----:B------:R-:W-:Y:S01]  /*0170*/  UISETP.GE.U32.AND UP0, UPT, UR6, 0x4, UPT ;  /* 0x000000040600788c */ /* 0x000fe2000bf06070 */
[----:B------:R-:W-:Y:S01]  /*0180*/  CS2R R4, SRZ ;  /* 0x0000000000047805 */ /* 0x000fe2000001ff00 */
[----:B------:R-:W-:Y:S01]  /*0190*/  ULOP3.LUT UR5, UR6, 0x3, URZ, 0xc0, !UPT ;  /* 0x0000000306057892 */ /* 0x000fe2000f8ec0ff */
[----:B------:R-:W-:-:S06]  /*01a0*/  UMOV UR4, URZ ;  /* 0x000000ff00047c82 */ /* 0x000fcc0008000000 */
[----:B------:R-:W-:Y:S05]  /*01b0*/  BRA.U !UP0, `(.L_x_2) ;  /* 0x0000000908047547 */ /* 0x000fea000b800000 */
[----:B------:R-:W-:Y:S01]  /*01c0*/  ULOP3.LUT UR4, UR6, 0x7ffffffc, URZ, 0xc0, !UPT ;  /* 0x7ffffffc06047892 */ /* 0x000fe2000f8ec0ff */
[----:B------:R-:W-:Y:S02]  /*01d0*/  CS2R R14, SRZ ;  /* 0x00000000000e7805 */ /* 0x000fe4000001ff00 */
[----:B------:R-:W-:Y:S01]  /*01e0*/  CS2R R4, SRZ ;  /* 0x0000000000047805 */ /* 0x000fe2000001ff00 */
[----:B------:R-:W-:Y:S01]  /*01f0*/  UMOV UR7, 0x1 ;  /* 0x0000000100077882 */ /* 0x000fe20000000000 */
[----:B------:R-:W-:-:S12]  /*0200*/  UIADD3 UR6, UPT, UPT, -UR4, URZ, URZ ;  /* 0x000000ff04067290 */ /* 0x000fd8000fffe1ff */
.L_x_7:
[----:B------:R-:W-:Y:S01]  /*0210*/  DADD R6, R14, 0.5 ;  /* 0x3fe000000e067429 */ /* 0x000fe20000000000 */
[----:B------:R-:W-:Y:S01]  /*0220*/  MOV R10, 0x0 ;  /* 0x00000000000a7802 */ /* 0x000fe20000000f00 */
[----:B------:R-:W-:Y:S01]  /*0230*/  IMAD.MOV.U32 R11, RZ, RZ, 0x3fd80000 ;  /* 0x3fd80000ff0b7424 */ /* 0x000fe200078e00ff */
[----:B------:R-:W-:-:S04]  /*0240*/  UIADD3 UR6, UPT, UPT, UR6, 0x4, URZ ;  /* 0x0000000406067890 */ /* 0x000fc8000fffe0ff */
[----:B------:R-:W-:Y:S01]  /*0250*/  UISETP.NE.AND UP0, UPT, UR6, URZ, UPT ;  /* 0x000000ff0600728c */ /* 0x000fe2000bf05270 */
[----:B------:R-:W-:-:S08]  /*0260*/  DMUL R6, R6, R2 ;  /* 0x0000000206067228 */ /* 0x000fd00000000000 */
[----:B------:R-:W-:-:S06]  /*0270*/  DFMA R12, -R6, R6, 1 ;  /* 0x3ff00000060c742b */ /* 0x000fcc0000000106 */
[----:B------:R-:W0:Y:S04]  /*0280*/  MUFU.RSQ64H R7, R13 ;  /* 0x0000000d00077308 */ /* 0x000e280000001c00 */
[----:B------:R-:W-:-:S05]  /*0290*/  VIADD R6, R13, 0xfcb00000 ;  /* 0xfcb000000d067836 */ /* 0x000fca0000000000 */
[----:B------:R-:W-:Y:S01]  /*02a0*/  ISETP.GE.U32.AND P0, PT, R6, 0x7ca00000, PT ;  /* 0x7ca000000600780c */ /* 0x000fe20003f06070 */
[----:B0-----:R-:W-:-:S08]  /*02b0*/  DMUL R8, R6, R6 ;  /* 0x0000000606087228 */ /* 0x001fd00000000000 */
[----:B------:R-:W-:-:S08]  /*02c0*/  DFMA R8, R12, -R8, 1 ;  /* 0x3ff000000c08742b */ /* 0x000fd00000000808 */
[----:B------:R-:W-:Y:S02]  /*02d0*/  DFMA R10, R8, R10, 0.5 ;  /* 0x3fe00000080a742b */ /* 0x000fe4000000000a */
[----:B------:R-:W-:-:S08]  /*02e0*/  DMUL R8, R6, R8 ;  /* 0x0000000806087228 */ /* 0x000fd00000000000 */
[----:B------:R-:W-:-:S08]  /*02f0*/  DFMA R18, R10, R8, R6 ;  /* 0x000000080a12722b */ /* 0x000fd00000000006 */
[----:B------:R-:W-:Y:S02]  /*0300*/  DMUL R16, R12, R18 ;  /* 0x000000120c107228 */ /* 0x000fe40000000000 */
[----:B------:R-:W-:Y:S01]  /*0310*/  VIADD R9, R19, 0xfff00000 ;  /* 0xfff0000013097836 */ /* 0x000fe20000000000 */
[----:B------:R-:W-:-:S05]  /*0320*/  MOV R8, R18 ;  /* 0x0000001200087202 */ /* 0x000fca0000000f00 */
[----:B------:R-:W-:-:S08]  /*0330*/  DFMA R20, R16, -R16, R12 ;  /* 0x800000101014722b */ /* 0x000fd0000000000c */
[----:B------:R-:W-:Y:S01]  /*0340*/  DFMA R10, R20, R8, R16 ;  /* 0x00000008140a722b */ /* 0x000fe20000000010 */
[----:B------:R-:W-:Y:S10]  /*0350*/  @!P0 BRA `(.L_x_3) ;  /* 0x0000000000288947 */ /* 0x000ff40003800000 */
[----:B------:R-:W-:Y:S01]  /*0360*/  IMAD.MOV.U32 R8, RZ, RZ, R12 ;  /* 0x000000ffff087224 */ /* 0x000fe200078e000c */
[----:B------:R-:W-:Y:S01]  /*0370*/  MOV R7, R13 ;  /* 0x0000000d00077202 */ /* 0x000fe20000000f00 */
[----:B------:R-:W-:Y:S01]  /*0380*/  IMAD.MOV.U32 R13, RZ, RZ, R17 ;  /* 0x000000ffff0d7224 */ /* 0x000fe200078e0011 */
[----:B------:R-:W-:Y:S01]  /*0390*/  MOV R12, R16 ;  /* 0x00000010000c7202 */ /* 0x000fe20000000f00 */
[----:B------:R-:W-:Y:S01]  /*03a0*/  IMAD.MOV.U32 R10, RZ, RZ, R18 ;  /* 0x000000ffff0a7224 */ /* 0x000fe200078e0012 */
[----:B------:R-:W-:Y:S01]  /*03b0*/  MOV R16, 0x400 ;  /* 0x0000040000107802 */ /* 0x000fe20000000f00 */
[----:B------:R-:W-:Y:S02]  /*03c0*/  IMAD.MOV.U32 R0, RZ, RZ, R20 ;  /* 0x000000ffff007224 */ /* 0x000fe400078e0014 */
[----:B------:R-:W-:Y:S02]  /*03d0*/  IMAD.MOV.U32 R11, RZ, RZ, R21 ;  /* 0x000000ffff0b7224 */ /* 0x000fe400078e0015 */
[----:B------:R-:W-:-:S07]  /*03e0*/  IMAD.MOV.U32 R17, RZ, RZ, R9 ;  /* 0x000000ffff117224 */ /* 0x000fce00078e0009 */
[----:B------:R-:W-:Y:S05]  /*03f0*/  CALL.REL.NOINC `($__internal_1_$__cuda_sm20_dsqrt_rn_f64_mediumpath_v1) ;  /* 0x0000000800b47944 */ /* 0x000fea0003c00000 */
.L_x_3:
[----:B------:R-:W0:Y:S01]  /*0400*/  I2F.F64.U32 R6, UR7 ;  /* 0x0000000700067d12 */ /* 0x000e220008201800 */
[----:B------:R-:W-:Y:S01]  /*0410*/  IMAD.MOV.U32 R12, RZ, RZ, 0x0 ;  /* 0x00000000ff0c7424 */ /* 0x000fe200078e00ff */
[----:B------:R-:W-:Y:S01]  /*0420*/  DFMA R4, R10, R2, R4 ;  /* 0x000000020a04722b */ /* 0x000fe20000000004 */
[----:B------:R-:W-:Y:S01]  /*0430*/  IMAD.MOV.U32 R13, RZ, RZ, 0x3fd80000 ;  /* 0x3fd80000ff0d7424 */ /* 0x000fe200078e00ff */
[----:B------:R-:W-:Y:S01]  /*0440*/  UIADD3 UR9, UPT, UPT, UR7, 0x2, URZ ;  /* 0x0000000207097890 */ /* 0x000fe2000fffe0ff */
[----:B0-----:R-:W-:-:S08]  /*0450*/  DADD R6, R6, 0.5 ;  /* 0x3fe0000006067429 */ /* 0x001fd00000000000 */
[----:B------:R-:W-:-:S08]  /*0460*/  DMUL R6, R6, R2 ;  /* 0x0000000206067228 */ /* 0x000fd00000000000 */
[----:B------:R-:W-:-:S06]  /*0470*/  DFMA R18, -R6, R6, 1 ;  /* 0x3ff000000612742b */ /* 0x000fcc0000000106 */
[----:B------:R-:W0:Y:S04]  /*0480*/  MUFU.RSQ64H R7, R19 ;  /* 0x0000001300077308 */ /* 0x000e280000001c00 */
[----:B------:R-:W-:-:S04]  /*0490*/  IADD3 R6, PT, PT, R19, -0x3500000, RZ ;  /* 0xfcb0000013067810 */ /* 0x000fc80007ffe0ff */
[----:B------:R-:W-:Y:S02]  /*04a0*/  ISETP.GE.U32.AND P0, PT, R6, 0x7ca00000, PT ;  /* 0x7ca000000600780c */ /* 0x000fe40003f06070 */
[----:B0-----:R-:W-:-:S08]  /*04b0*/  DMUL R8, R6, R6 ;  /* 0x0000000606087228 */ /* 0x001fd00000000000 */
[----:B------:R-:W-:-:S08]  /*04c0*/  DFMA R8, R18, -R8, 1 ;  /* 0x3ff000001208742b */ /* 0x000fd00000000808 */
[----:B------:R-:W-:Y:S02]  /*04d0*/  DFMA R12, R8, R12, 0.5 ;  /* 0x3fe00000080c742b */ /* 0x000fe4000000000c */
[----:B------:R-:W-:-:S08]  /*04e0*/  DMUL R8, R6, R8 ;  /* 0x0000000806087228 */ /* 0x000fd00000000000 */
[----:B------:R-:W-:-:S08]  /*04f0*/  DFMA R20, R12, R8, R6 ;  /* 0x000000080c14722b */ /* 0x000fd00000000006 */
[----:B------:R-:W-:Y:S02]  /*0500*/  DMUL R12, R18, R20 ;  /* 0x00000014120c7228 */ /* 0x000fe40000000000 */
[----:B------:R-:W-:Y:S01]  /*0510*/  IADD3 R9, PT, PT, R21, -0x100000, RZ ;  /* 0xfff0000015097810 */ /* 0x000fe20007ffe0ff */
[----:B------:R-:W-:-:S05]  /*0520*/  IMAD.MOV.U32 R8, RZ, RZ, R20 ;  /* 0x000000ffff087224 */ /* 0x000fca00078e0014 */
        /* <DEDUP_REMOVED lines=9> */
[----:B------:R-:W-:-:S07]  /*05c0*/  IMAD.MOV.U32 R17, RZ, RZ, R9 ;  /* 0x000000ffff117224 */ /* 0x000fce00078e0009 */
[----:B------:R-:W-:Y:S05]  /*05d0*/  CALL.REL.NOINC `($__internal_1_$__cuda_sm20_dsqrt_rn_f64_mediumpath_v1) ;  /* 0x00000008003c7944 */ /* 0x000fea0003c00000 */
.L_x_4:
[----:B------:R-:W-:Y:S01]  /*05e0*/  UIADD3 UR8, UPT, UPT, UR7, 0x1, URZ ;  /* 0x0000000107087890 */ /* 0x000fe2000fffe0ff */
[----:B------:R-:W-:Y:S01]  /*05f0*/  MOV R12, 0x0 ;  /* 0x00000000000c7802 */ /* 0x000fe20000000f00 */
[----:B------:R-:W-:Y:S01]  /*0600*/  IMAD.MOV.U32 R13, RZ, RZ, 0x3fd80000 ;  /* 0x3fd80000ff0d7424 */ /* 0x000fe200078e00ff */
[----:B------:R-:W-:-:S06]  /*0610*/  DFMA R4, R10, R2, R4 ;  /* 0x000000020a04722b */ /* 0x000fcc0000000004 */
[----:B------:R-:W0:Y:S02]  /*0620*/  I2F.F64.U32 R6, UR8 ;  /* 0x0000000800067d12 */ /* 0x000e240008201800 */
[----:B0-----:R-:W-:-:S08]  /*0630*/  DADD R6, R6, 0.5 ;  /* 0x3fe0000006067429 */ /* 0x001fd00000000000 */
        /* <DEDUP_REMOVED lines=24> */
.L_x_5:
[----:B------:R-:W0:Y:S01]  /*07c0*/  I2F.F64.U32 R6, UR9 ;  /* 0x0000000900067d12 */ /* 0x000e220008201800 */
[----:B------:R-:W-:Y:S01]  /*07d0*/  IMAD.MOV.U32 R12, RZ, RZ, 0x0 ;  /* 0x00000000ff0c7424 */ /* 0x000fe200078e00ff */
[----:B------:R-:W-:Y:S01]  /*07e0*/  MOV R13, 0x3fd80000 ;  /* 0x3fd80000000d7802 */ /* 0x000fe20000000f00 */
[----:B------:R-:W-:Y:S02]  /*07f0*/  DFMA R4, R10, R2, R4 ;  /* 0x000000020a04722b */ /* 0x000fe40000000004 */
        /* <DEDUP_REMOVED lines=12> */
[----:B------:R-:W-:Y:S02]  /*08c0*/  VIADD R9, R21, 0xfff00000 ;  /* 0xfff0000015097836 */ /* 0x000fe40000000000 */
[----:B------:R-:W-:-:S04]  /*08d0*/  IMAD.MOV.U32 R8, RZ, RZ, R20 ;  /* 0x000000ffff087224 */ /* 0x000fc800078e0014 */
        /* <DEDUP_REMOVED lines=11> */
.L_x_6:
[----:B------:R-:W-:Y:S01]  /*0990*/  DFMA R4, R10, R2, R4 ;  /* 0x000000020a04722b */ /* 0x000fe20000000004 */
[----:B------:R-:W-:Y:S01]  /*09a0*/  UIADD3 UR7, UPT, UPT, UR7, 0x4, URZ ;  /* 0x0000000407077890 */ /* 0x000fe2000fffe0ff */
[----:B------:R-:W-:Y:S01]  /*09b0*/  DADD R14, R14, 4 ;  /* 0x401000000e0e7429 */ /* 0x000fe20000000000 */
[----:B------:R-:W-:Y:S10]  /*09c0*/  BRA.U UP0, `(.L_x_7) ;  /* 0xfffffff900107547 */ /* 0x000ff4000b83ffff */
.L_x_2:
[----:B------:R-:W-:-:S09]  /*09d0*/  UISETP.NE.AND UP0, UPT, UR5, URZ, UPT ;  /* 0x000000ff0500728c */ /* 0x000fd2000bf05270 */
[----:B------:R-:W-:Y:S05]  /*09e0*/  BRA.U !UP0, `(.L_x_8) ;  /* 0x0000000108887547 */ /* 0x000fea000b800000 */
[----:B------:R-:W-:-:S12]  /*09f0*/  UIADD3 UR5, UPT, UPT, -UR5, URZ, URZ ;  /* 0x000000ff05057290 */ /* 0x000fd8000fffe1ff */
.L_x_10:
[----:B------:R-:W0:Y:S01]  /*0a00*/  I2F.F64.U32 R6, UR4 ;  /* 0x0000000400067d12 */ /* 0x000e220008201800 */
[----:B------:R-:W-:Y:S01]  /*0a10*/  IMAD.MOV.U32 R10, RZ, RZ, 0x0 ;  /* 0x00000000ff0a7424 */ /* 0x000fe200078e00ff */
[----:B------:R-:W-:Y:S01]  /*0a20*/  UIADD3 UR5, UPT, UPT, UR5, 0x1, URZ ;  /* 0x0000000105057890 */ /* 0x000fe2000fffe0ff */
[----:B------:R-:W-:-:S03]  /*0a30*/  IMAD.MOV.U32 R11, RZ, RZ, 0x3fd80000 ;  /* 0x3fd80000ff0b7424 */ /* 0x000fc600078e00ff */
[----:B------:R-:W-:Y:S01]  /*0a40*/  UISETP.NE.AND UP0, UPT, UR5, URZ, UPT ;  /* 0x000000ff0500728c */ /* 0x000fe2000bf05270 */
        /* <DEDUP_REMOVED lines=25> */
.L_x_9:
[----:B------:R-:W-:Y:S01]  /*0be0*/  DFMA R4, R10, R2, R4 ;  /* 0x000000020a04722b */ /* 0x000fe20000000004 */
[----:B------:R-:W-:Y:S01]  /*0bf0*/  UIADD3 UR4, UPT, UPT, UR4, 0x1, URZ ;  /* 0x0000000104047890 */ /* 0x000fe2000fffe0ff */
[----:B------:R-:W-:Y:S11]  /*0c00*/  BRA.U UP0, `(.L_x_10) ;  /* 0xfffffffd007c7547 */ /* 0x000ff6000b83ffff */
.L_x_8:
[----:B------:R-:W-:-:S11]  /*0c10*/  DMUL R4, R4, 4 ;  /* 0x4010000004047828 */ /* 0x000fd60000000000 */
.L_x_1:
[----:B------:R-:W0:Y:S02]  /*0c20*/  LDC.64 R2, c[0x0][0x388] ;  /* 0x0000e200ff027b82 */ /* 0x000e240000000a00 */
[----:B0-----:R-:W-:Y:S01]  /*0c30*/  STG.E.64 desc[UR10][R2.64], R4 ;  /* 0x0000000402007986 */ /* 0x001fe2000c101b0a */
[----:B------:R-:W-:Y:S05]  /*0c40*/  EXIT ;  /* 0x000000000000794d */ /* 0x000fea0003800000 */
        .weak           $__internal_0_$__cuda_sm20_dblrcp_rn_slowpath_v3
        .type           $__internal_0_$__cuda_sm20_dblrcp_rn_slowpath_v3,@function
        .size           $__internal_0_$__cuda_sm20_dblrcp_rn_slowpath_v3,($__internal_1_$__cuda_sm20_dsqrt_rn_f64_mediumpath_v1 - $__internal_0_$__cuda_sm20_dblrcp_rn_slowpath_v3)
$__internal_0_$__cuda_sm20_dblrcp_rn_slowpath_v3:
[----:B------:R-:W-:Y:S01]  /*0c50*/  IMAD.MOV.U32 R2, RZ, RZ, R4 ;  /* 0x000000ffff027224 */ /* 0x000fe200078e0004 */
[----:B------:R-:W-:-:S06]  /*0c60*/  MOV R3, R5 ;  /* 0x0000000500037202 */ /* 0x000fcc0000000f00 */
[----:B------:R-:W-:-:S14]  /*0c70*/  DSETP.GTU.AND P0, PT, |R2|, +INF , PT ;  /* 0x7ff000000200742a */ /* 0x000fdc0003f0c200 */
[----:B------:R-:W-:Y:S05]  /*0c80*/  @P0 BRA `(.L_x_11) ;  /* 0x00000000007c0947 */ /* 0x000fea0003800000 */
[----:B------:R-:W-:-:S05]  /*0c90*/  LOP3.LUT R7, R5, 0x7fffffff, RZ, 0xc0, !PT ;  /* 0x7fffffff05077812 */ /* 0x000fca00078ec0ff */
[----:B------:R-:W-:-:S05]  /*0ca0*/  VIADD R4, R7, 0xffffffff ;  /* 0xffffffff07047836 */ /* 0x000fca0000000000 */
[----:B------:R-:W-:-:S13]  /*0cb0*/  ISETP.GE.U32.AND P0, PT, R4, 0x7fefffff, PT ;  /* 0x7fefffff0400780c */ /* 0x000fda0003f06070 */
[----:B------:R-:W-:Y:S01]  /*0cc0*/  @P0 LOP3.LUT R5, R3, 0x7ff00000, RZ, 0x3c, !PT ;  /* 0x7ff0000003050812 */ /* 0x000fe200078e3cff */
[----:B------:R-:W-:Y:S01]  /*0cd0*/  @P0 IMAD.MOV.U32 R4, RZ, RZ, RZ ;  /* 0x000000ffff040224 */ /* 0x000fe200078e00ff */
[----:B------:R-:W-:Y:S06]  /*0ce0*/  @P0 BRA `(.L_x_12) ;  /* 0x00000000006c0947 */ /* 0x000fec0003800000 */
[----:B------:R-:W-:-:S13]  /*0cf0*/  ISETP.GE.U32.AND P0, PT, R7, 0x1000001, PT ;  /* 0x010000010700780c */ /* 0x000fda0003f06070 */
[----:B------:R-:W-:Y:S05]  /*0d00*/  @!P0 BRA `(.L_x_13) ;  /* 0x0000000000348947 */ /* 0x000fea0003800000 */
[----:B------:R-:W-:Y:S01]  /*0d10*/  IADD3 R5, PT, PT, R3, -0x3fe00000, RZ ;  /* 0xc020000003057810 */ /* 0x000fe20007ffe0ff */
[----:B------:R-:W-:-:S03]  /*0d20*/  IMAD.MOV.U32 R4, RZ, RZ, R2 ;  /* 0x000000ffff047224 */ /* 0x000fc600078e0002 */
[----:B------:R-:W0:Y:S03]  /*0d30*/  MUFU.RCP64H R7, R5 ;  /* 0x0000000500077308 */ /* 0x000e260000001800 */
[----:B0-----:R-:W-:-:S08]  /*0d40*/  DFMA R8, -R4, R6, 1 ;  /* 0x3ff000000408742b */ /* 0x001fd00000000106 */
[----:B------:R-:W-:-:S08]  /*0d50*/  DFMA R8, R8, R8, R8 ;  /* 0x000000080808722b */ /* 0x000fd00000000008 */
[----:B------:R-:W-:-:S08]  /*0d60*/  DFMA R8, R6, R8, R6 ;  /* 0x000000080608722b */ /* 0x000fd00000000006 */
[----:B------:R-:W-:-:S08]  /*0d70*/  DFMA R6, -R4, R8, 1 ;  /* 0x3ff000000406742b */ /* 0x000fd00000000108 */
[----:B------:R-:W-:-:S08]  /*0d80*/  DFMA R6, R8, R6, R8 ;  /* 0x000000060806722b */ /* 0x000fd00000000008 */
[----:B------:R-:W-:-:S08]  /*0d90*/  DMUL R6, R6, 2.2250738585072013831e-308 ;  /* 0x0010000006067828 */ /* 0x000fd00000000000 */
[----:B------:R-:W-:-:S08]  /*0da0*/  DFMA R2, -R2, R6, 1 ;  /* 0x3ff000000202742b */ /* 0x000fd00000000106 */
[----:B------:R-:W-:-:S08]  /*0db0*/  DFMA R2, R2, R2, R2 ;  /* 0x000000020202722b */ /* 0x000fd00000000002 */
[----:B------:R-:W-:Y:S01]  /*0dc0*/  DFMA R4, R6, R2, R6 ;  /* 0x000000020604722b */ /* 0x000fe20000000006 */
[----:B------:R-:W-:Y:S10]  /*0dd0*/  BRA `(.L_x_12) ;  /* 0x0000000000307947 */ /* 0x000ff40003800000 */
.L_x_13:
[----:B------:R-:W-:Y:S01]  /*0de0*/  DMUL R2, R2, 8.11296384146066816958e+31 ;  /* 0x4690000002027828 */ /* 0x000fe20000000000 */
[----:B------:R-:W-:-:S05]  /*0df0*/  IMAD.MOV.U32 R4, RZ, RZ, R6 ;  /* 0x000000ffff047224 */ /* 0x000fca00078e0006 */
[----:B------:R-:W0:Y:S02]  /*0e00*/  MUFU.RCP64H R5, R3 ;  /* 0x0000000300057308 */ /* 0x000e240000001800 */
[----:B0-----:R-:W-:-:S08]  /*0e10*/  DFMA R6, -R2, R4, 1 ;  /* 0x3ff000000206742b */ /* 0x001fd00000000104 */
[----:B------:R-:W-:-:S08]  /*0e20*/  DFMA R6, R6, R6, R6 ;  /* 0x000000060606722b */ /* 0x000fd00000000006 */
[----:B------:R-:W-:-:S08]  /*0e30*/  DFMA R6, R4, R6, R4 ;  /* 0x000000060406722b */ /* 0x000fd00000000004 */
[----:B------:R-:W-:-:S08]  /*0e40*/  DFMA R4, -R2, R6, 1 ;  /* 0x3ff000000204742b */ /* 0x000fd00000000106 */
[----:B------:R-:W-:-:S08]  /*0e50*/  DFMA R4, R6, R4, R6 ;  /* 0x000000040604722b */ /* 0x000fd00000000006 */
[----:B------:R-:W-:Y:S01]  /*0e60*/  DMUL R4, R4, 8.11296384146066816958e+31 ;  /* 0x4690000004047828 */ /* 0x000fe20000000000 */
[----:B------:R-:W-:Y:S10]  /*0e70*/  BRA `(.L_x_12) ;  /* 0x0000000000087947 */ /* 0x000ff40003800000 */
.L_x_11:
[----:B------:R-:W-:Y:S02]  /*0e80*/  LOP3.LUT R5, R3, 0x80000, RZ, 0xfc, !PT ;  /* 0x0008000003057812 */ /* 0x000fe400078efcff */
[----:B------:R-:W-:-:S07]  /*0e90*/  MOV R4, R2 ;  /* 0x0000000200047202 */ /* 0x000fce0000000f00 */
.L_x_12:
[----:B------:R-:W-:Y:S02]  /*0ea0*/  IMAD.MOV.U32 R2, RZ, RZ, R0 ;  /* 0x000000ffff027224 */ /* 0x000fe400078e0000 */
[----:B------:R-:W-:-:S04]  /*0eb0*/  IMAD.MOV.U32 R3, RZ, RZ, 0x0 ;  /* 0x00000000ff037424 */ /* 0x000fc800078e00ff */
[----:B------:R-:W-:Y:S05]  /*0ec0*/  RET.REL.NODEC R2 `(_Z8pikerneliPd) ;  /* 0xfffffff0024c7950 */ /* 0x000fea0003c3ffff */
        .weak           $__internal_1_$__cuda_sm20_dsqrt_rn_f64_mediumpath_v1
        .type           $__internal_1_$__cuda_sm20_dsqrt_rn_f64_mediumpath_v1,@function
        .size           $__internal_1_$__cuda_sm20_dsqrt_rn_f64_mediumpath_v1,(.L_x_19 - $__internal_1_$__cuda_sm20_dsqrt_rn_f64_mediumpath_v1)
$__internal_1_$__cuda_sm20_dsqrt_rn_f64_mediumpath_v1:
[----:B------:R-:W-:Y:S01]  /*0ed0*/  ISETP.GE.U32.AND P0, PT, R6, -0x3400000, PT ;  /* 0xfcc000000600780c */ /* 0x000fe20003f06070 */
[----:B------:R-:W-:Y:S01]  /*0ee0*/  IMAD.MOV.U32 R6, RZ, RZ, R0 ;  /* 0x000000ffff067224 */ /* 0x000fe200078e0000 */
[----:B------:R-:W-:Y:S01]  /*0ef0*/  MOV R9, R7 ;  /* 0x0000000700097202 */ /* 0x000fe20000000f00 */
[----:B------:R-:W-:Y:S01]  /*0f00*/  IMAD.MOV.U32 R7, RZ, RZ, R11 ;  /* 0x000000ffff077224 */ /* 0x000fe200078e000b */
[----:B------:R-:W-:-:S09]  /*0f10*/  MOV R11, R17 ;  /* 0x00000011000b7202 */ /* 0x000fd20000000f00 */
[----:B------:R-:W-:Y:S05]  /*0f20*/  @!P0 BRA `(.L_x_14) ;  /* 0x0000000000208947 */ /* 0x000fea0003800000 */
[----:B------:R-:W-:-:S10]  /*0f30*/  DFMA.RM R6, R6, R10, R12 ;  /* 0x0000000a0606722b */ /* 0x000fd4000000400c */
[----:B------:R-:W-:-:S05]  /*0f40*/  IADD3 R10, P0, PT, R6, 0x1, RZ ;  /* 0x00000001060a7810 */ /* 0x000fca0007f1e0ff */
[----:B------:R-:W-:-:S06]  /*0f50*/  IMAD.X R11, RZ, RZ, R7, P0 ;  /* 0x000000ffff0b7224 */ /* 0x000fcc00000e0607 */
[----:B------:R-:W-:-:S08]  /*0f60*/  DFMA.RP R8, -R6, R10, R8 ;  /* 0x0000000a0608722b */ /* 0x000fd00000008108 */
[----:B------:R-:W-:-:S06]  /*0f70*/  DSETP.GT.AND P0, PT, R8, RZ, PT ;  /* 0x000000ff0800722a */ /* 0x000fcc0003f04000 */
[----:B------:R-:W-:Y:S02]  /*0f80*/  FSEL R6, R10, R6, P0 ;  /* 0x000000060a067208 */ /* 0x000fe40000000000 */
[----:B------:R-:W-:Y:S01]  /*0f90*/  FSEL R7, R11, R7, P0 ;  /* 0x000000070b077208 */ /* 0x000fe20000000000 */
[----:B------:R-:W-:Y:S06]  /*0fa0*/  BRA `(.L_x_15) ;  /* 0x0000000000647947 */ /* 0x000fec0003800000 */
.L_x_14:
[----:B------:R-:W-:-:S14]  /*0fb0*/  DSETP.NE.AND P0, PT, R8, RZ, PT ;  /* 0x000000ff0800722a */ /* 0x000fdc0003f05000 */
[----:B------:R-:W-:Y:S05]  /*0fc0*/  @!P0 BRA `(.L_x_16) ;  /* 0x0000000000588947 */ /* 0x000fea0003800000 */
[----:B------:R-:W-:-:S13]  /*0fd0*/  ISETP.GE.AND P0, PT, R9, RZ, PT ;  /* 0x000000ff0900720c */ /* 0x000fda0003f06270 */
[----:B------:R-:W-:Y:S01]  /*0fe0*/  @!P0 IMAD.MOV.U32 R6, RZ, RZ, 0x0 ;  /* 0x00000000ff068424 */ /* 0x000fe200078e00ff */
[----:B------:R-:W-:Y:S01]  /*0ff0*/  @!P0 MOV R7, 0xfff80000 ;  /* 0xfff8000000078802 */ /* 0x000fe20000000f00 */
[----:B------:R-:W-:Y:S06]  /*1000*/  @!P0 BRA `(.L_x_15) ;  /* 0x00000000004c8947 */ /* 0x000fec0003800000 */
[----:B------:R-:W-:-:S13]  /*1010*/  ISETP.GT.AND P0, PT, R9, 0x7fefffff, PT ;  /* 0x7fefffff0900780c */ /* 0x000fda0003f04270 */
[----:B------:R-:W-:Y:S05]  /*1020*/  @P0 BRA `(.L_x_16) ;  /* 0x0000000000400947 */ /* 0x000fea0003800000 */
[----:B------:R-:W-:Y:S01]  /*1030*/  DMUL R8, R8, 8.11296384146066816958e+31 ;  /* 0x4690000008087828 */ /* 0x000fe20000000000 */
[----:B------:R-:W-:Y:S01]  /*1040*/  IMAD.MOV.U32 R6, RZ, RZ, RZ ;  /* 0x000000ffff067224 */ /* 0x000fe200078e00ff */
[----:B------:R-:W-:Y:S01]  /*1050*/  MOV R12, 0x0 ;  /* 0x00000000000c7802 */ /* 0x000fe20000000f00 */
[----:B------:R-:W-:-:S03]  /*1060*/  IMAD.MOV.U32 R13, RZ, RZ, 0x3fd80000 ;  /* 0x3fd80000ff0d7424 */ /* 0x000fc600078e00ff */
[----:B------:R-:W0:Y:S02]  /*1070*/  MUFU.RSQ64H R7, R9 ;  /* 0x0000000900077308 */ /* 0x000e240000001c00 */
[----:B0-----:R-:W-:-:S08]  /*1080*/  DMUL R10, R6, R6 ;  /* 0x00000006060a7228 */ /* 0x001fd00000000000 */
[----:B------:R-:W-:-:S08]  /*1090*/  DFMA R10, R8, -R10, 1 ;  /* 0x3ff00000080a742b */ /* 0x000fd0000000080a */
[----:B------:R-:W-:Y:S02]  /*10a0*/  DFMA R12, R10, R12, 0.5 ;  /* 0x3fe000000a0c742b */ /* 0x000fe4000000000c */
[----:B------:R-:W-:-:S08]  /*10b0*/  DMUL R10, R6, R10 ;  /* 0x0000000a060a7228 */ /* 0x000fd00000000000 */
[----:B------:R-:W-:-:S08]  /*10c0*/  DFMA R10, R12, R10, R6 ;  /* 0x0000000a0c0a722b */ /* 0x000fd00000000006 */
[----:B------:R-:W-:Y:S02]  /*10d0*/  DMUL R6, R8, R10 ;  /* 0x0000000a08067228 */ /* 0x000fe40000000000 */
[----:B------:R-:W-:-:S06]  /*10e0*/  IADD3 R11, PT, PT, R11, -0x100000, RZ ;  /* 0xfff000000b0b7810 */ /* 0x000fcc0007ffe0ff */
[----:B------:R-:W-:-:S08]  /*10f0*/  DFMA R12, R6, -R6, R8 ;  /* 0x80000006060c722b */ /* 0x000fd00000000008 */
[----:B------:R-:W-:-:S10]  /*1100*/  DFMA R6, R10, R12, R6 ;  /* 0x0000000c0a06722b */ /* 0x000fd40000000006 */
[----:B------:R-:W-:Y:S01]  /*1110*/  VIADD R7, R7, 0xfcb00000 ;  /* 0xfcb0000007077836 */ /* 0x000fe20000000000 */
[----:B------:R-:W-:Y:S06]  /*1120*/  BRA `(.L_x_15) ;  /* 0x0000000000047947 */ /* 0x000fec0003800000 */
.L_x_16:
[----:B------:R-:W-:-:S11]  /*1130*/  DADD R6, R8, R8 ;  /* 0x0000000008067229 */ /* 0x000fd60000000008 */
.L_x_15:
[----:B------:R-:W-:Y:S01]  /*1140*/  MOV R17, 0x0 ;  /* 0x0000000000117802 */ /* 0x000fe20000000f00 */
[----:B------:R-:W-:Y:S01]  /*1150*/  IMAD.MOV.U32 R11, RZ, RZ, R7 ;  /* 0x000000ffff0b7224 */ /* 0x000fe200078e0007 */
[----:B------:R-:W-:Y:S02]  /*1160*/  MOV R10, R6 ;  /* 0x00000006000a7202 */ /* 0x000fe40000000f00 */
[----:B------:R-:W-:Y:S05]  /*1170*/  RET.REL.NODEC R16 `(_Z8pikerneliPd) ;  /* 0xffffffec10a07950 */ /* 0x000fea0003c3ffff */
.L_x_17:
[----:B------:R-:W-:-:S00]  /*1180*/  BRA `(.L_x_17) ;  /* 0xfffffffc00fc7947 */ /* 0x000fc0000383ffff */
[----:B------:R-:W-:-:S00]  /*1190*/  NOP ;  /* 0x0000000000007918 */ /* 0x000fc00000000000 */
        /* <DEDUP_REMOVED lines=14> */
.L_x_19:


//--------------------- .nv.shared.reserved.0     --------------------------
	.section	.nv.shared.reserved.0,"aw",@nobits
	.weak		__nv_reservedSMEM_offset_0_alias
	.size		__nv_reservedSMEM_offset_0_alias, 0, 64
	.other		__nv_reservedSMEM_offset_0_alias,@"STO_CUDA_RESERVED_SHARED STV_DEFAULT"
__nv_reservedSMEM_offset_0_alias:
	.zero		0
	.zero		64


//--------------------- .nv.constant0._Z8pikerneliPd --------------------------
	.section	.nv.constant0._Z8pikerneliPd,"a",@progbits
	.sectionflags	@""
	.align	4
.nv.constant0._Z8pikerneliPd:
	.zero		912


//--------------------- SYMBOLS --------------------------

	.type		.nv.reservedSmem.offset0,@object
	.size		.nv.reservedSmem.offset0,0x4
